	.headerflags	@"EF_CUDA_TEXMODE_UNIFIED EF_CUDA_64BIT_ADDRESS EF_CUDA_ACCELERATORS EF_CUDA_SM90 EF_CUDA_VIRTUAL_SM(EF_CUDA_SM90)"
	.elftype	@"ET_EXEC"


//--------------------- .nv.info                  --------------------------
	.section	.nv.info,"",@"SHT_CUDA_INFO"
	.align	4


	//----- nvinfo : EIATTR_REGCOUNT
	.align		4
        /*0000*/ 	.byte	0x04, 0x2f
        /*0002*/ 	.short	(.L_2 - .L_1)
	.align		4
.L_1:
        /*0004*/ 	.word	index@(triton_poi_fused_native_group_norm_relu_11)
        /*0008*/ 	.word	0x00000020


	//----- nvinfo : EIATTR_MIN_STACK_SIZE
	.align		4
.L_2:
        /*000c*/ 	.byte	0x04, 0x12
        /*000e*/ 	.short	(.L_4 - .L_3)
	.align		4
.L_3:
        /*0010*/ 	.word	index@(triton_poi_fused_native_group_norm_relu_11)
        /*0014*/ 	.word	0x00000000


	//----- nvinfo : EIATTR_FRAME_SIZE
	.align		4
.L_4:
        /*0018*/ 	.byte	0x04, 0x11
        /*001a*/ 	.short	(.L_6 - .L_5)
	.align		4
.L_5:
        /*001c*/ 	.word	index@(triton_poi_fused_native_group_norm_relu_11)
        /*0020*/ 	.word	0x00000000


	//----- nvinfo : EIATTR_MIN_STACK_SIZE
	.align		4
.L_6:
        /*0024*/ 	.byte	0x04, 0x12
        /*0026*/ 	.short	(.L_8 - .L_7)
	.align		4
.L_7:
        /*0028*/ 	.word	index@(triton_poi_fused_native_group_norm_relu_11)
        /*002c*/ 	.word	0x00000000
.L_8:


//--------------------- .nv.info.triton_poi_fused_native_group_norm_relu_11 --------------------------
	.section	.nv.info.triton_poi_fused_native_group_norm_relu_11,"",@"SHT_CUDA_INFO"
	.sectionflags	@""
	.align	4


	//----- nvinfo : EIATTR_CUDA_API_VERSION
	.align		4
        /*0000*/ 	.byte	0x04, 0x37
        /*0002*/ 	.short	(.L_10 - .L_9)
.L_9:
        /*0004*/ 	.word	0x0000007c


	//----- nvinfo : EIATTR_KPARAM_INFO
	.align		4
.L_10:
        /*0008*/ 	.byte	0x04, 0x17
        /*000a*/ 	.short	(.L_12 - .L_11)
.L_11:
        /*000c*/ 	.word	0x00000000
        /*0010*/ 	.short	0x0007
        /*0012*/ 	.short	0x0038
        /*0014*/ 	.byte	0x00, 0xf0, 0x11, 0x00


	//----- nvinfo : EIATTR_KPARAM_INFO
	.align		4
.L_12:
        /*0018*/ 	.byte	0x04, 0x17
        /*001a*/ 	.short	(.L_14 - .L_13)
.L_13:
        /*001c*/ 	.word	0x00000000
        /*0020*/ 	.short	0x0006
        /*0022*/ 	.short	0x0030
        /*0024*/ 	.byte	0x00, 0xf4, 0x21, 0x00


	//----- nvinfo : EIATTR_KPARAM_INFO
	.align		4
.L_14:
        /*0028*/ 	.byte	0x04, 0x17
        /*002a*/ 	.short	(.L_16 - .L_15)
.L_15:
        /*002c*/ 	.word	0x00000000
        /*0030*/ 	.short	0x0005
        /*0032*/ 	.short	0x0028
        /*0034*/ 	.byte	0x00, 0xf4, 0x21, 0x00


	//----- nvinfo : EIATTR_KPARAM_INFO
	.align		4
.L_16:
        /*0038*/ 	.byte	0x04, 0x17
        /*003a*/ 	.short	(.L_18 - .L_17)
.L_17:
        /*003c*/ 	.word	0x00000000
        /*0040*/ 	.short	0x0004
        /*0042*/ 	.short	0x0020
        /*0044*/ 	.byte	0x00, 0xf4, 0x21, 0x00


	//----- nvinfo : EIATTR_KPARAM_INFO
	.align		4
.L_18:
        /*0048*/ 	.byte	0x04, 0x17
        /*004a*/ 	.short	(.L_20 - .L_19)
.L_19:
        /*004c*/ 	.word	0x00000000
        /*0050*/ 	.short	0x0003
        /*0052*/ 	.short	0x0018
        /*0054*/ 	.byte	0x00, 0xf4, 0x21, 0x00


	//----- nvinfo : EIATTR_KPARAM_INFO
	.align		4
.L_20:
        /*0058*/ 	.byte	0x04, 0x17
        /*005a*/ 	.short	(.L_22 - .L_21)
.L_21:
        /*005c*/ 	.word	0x00000000
        /*0060*/ 	.short	0x0002
        /*0062*/ 	.short	0x0010
        /*0064*/ 	.byte	0x00, 0xf4, 0x21, 0x00


	//----- nvinfo : EIATTR_KPARAM_INFO
	.align		4
.L_22:
        /*0068*/ 	.byte	0x04, 0x17
        /*006a*/ 	.short	(.L_24 - .L_23)
.L_23:
        /*006c*/ 	.word	0x00000000
        /*0070*/ 	.short	0x0001
        /*0072*/ 	.short	0x0008
        /*0074*/ 	.byte	0x00, 0xf4, 0x21, 0x00


	//----- nvinfo : EIATTR_KPARAM_INFO
	.align		4
.L_24:
        /*0078*/ 	.byte	0x04, 0x17
        /*007a*/ 	.short	(.L_26 - .L_25)
.L_25:
        /*007c*/ 	.word	0x00000000
        /*0080*/ 	.short	0x0000
        /*0082*/ 	.short	0x0000
        /*0084*/ 	.byte	0x00, 0xf4, 0x21, 0x00


	//----- nvinfo : EIATTR_SPARSE_MMA_MASK
	.align		4
.L_26:
        /*0088*/ 	.byte	0x03, 0x50
        /*008a*/ 	.short	0x0000


	//----- nvinfo : EIATTR_MAXREG_COUNT
	.align		4
        /*008c*/ 	.byte	0x03, 0x1b
        /*008e*/ 	.short	0x00ff


	//----- nvinfo : EIATTR_EXIT_INSTR_OFFSETS
	.align		4
        /*0090*/ 	.byte	0x04, 0x1c
        /*0092*/ 	.short	(.L_28 - .L_27)


	//   ....[0]....
.L_27:
        /*0094*/ 	.word	0x00000b90


	//----- nvinfo : EIATTR_REQNTID
	.align		4
.L_28:
        /*0098*/ 	.byte	0x04, 0x10
        /*009a*/ 	.short	(.L_30 - .L_29)
.L_29:
        /*009c*/ 	.word	0x00000080
        /*00a0*/ 	.word	0x00000001
        /*00a4*/ 	.word	0x00000001


	//----- nvinfo : EIATTR_CBANK_PARAM_SIZE
	.align		4
.L_30:
        /*00a8*/ 	.byte	0x03, 0x19
        /*00aa*/ 	.short	0x003c


	//----- nvinfo : EIATTR_PARAM_CBANK
	.align		4
        /*00ac*/ 	.byte	0x04, 0x0a
        /*00ae*/ 	.short	(.L_32 - .L_31)
	.align		4
.L_31:
        /*00b0*/ 	.word	index@(.nv.constant0.triton_poi_fused_native_group_norm_relu_11)
        /*00b4*/ 	.short	0x0210
        /*00b6*/ 	.short	0x003c


	//----- nvinfo : EIATTR_SW_WAR
	.align		4
.L_32:
        /*00b8*/ 	.byte	0x04, 0x36
        /*00ba*/ 	.short	(.L_34 - .L_33)
.L_33:
        /*00bc*/ 	.word	0x00000008
.L_34:


//--------------------- .nv.callgraph             --------------------------
	.section	.nv.callgraph,"",@"SHT_CUDA_CALLGRAPH"
	.align	4
	.sectionentsize	8
	.align		4
        /*0000*/ 	.word	0x00000000
	.align		4
        /*0004*/ 	.word	0xffffffff
	.align		4
        /*0008*/ 	.word	0x00000000
	.align		4
        /*000c*/ 	.word	0xfffffffe
	.align		4
        /*0010*/ 	.word	0x00000000
	.align		4
        /*0014*/ 	.word	0xfffffffd
	.align		4
        /*0018*/ 	.word	0x00000000
	.align		4
        /*001c*/ 	.word	0xfffffffc


//--------------------- .nv.constant4             --------------------------
	.section	.nv.constant4,"a",@progbits
	.align	8
	.align		8
.nv.constant4:
        /*0000*/ 	.dword	_$_str


//--------------------- .text.triton_poi_fused_native_group_norm_relu_11 --------------------------
	.section	.text.triton_poi_fused_native_group_norm_relu_11,"ax",@progbits
	.align	128
        .global         triton_poi_fused_native_group_norm_relu_11
        .type           triton_poi_fused_native_group_norm_relu_11,@function
        .size           triton_poi_fused_native_group_norm_relu_11,(.L_x_1 - triton_poi_fused_native_group_norm_relu_11)
        .other          triton_poi_fused_native_group_norm_relu_11,@"STO_CUDA_ENTRY STV_DEFAULT"
triton_poi_fused_native_group_norm_relu_11:
.text.triton_poi_fused_native_group_norm_relu_11:
[----:B------:R-:W-:Y:S01]  /*0000*/  LDC R1, c[0x0][0x28] ;  /* 0x00000a00ff017b82 */ /* 0x000fe20000000800 */
[----:B------:R-:W1:Y:S07]  /*0010*/  S2R R0, SR_TID.X ;  /* 0x0000000000007919 */ /* 0x000e6e0000002100 */
[----:B------:R-:W2:Y:S01]  /*0020*/  LDC.64 R22, c[0x0][0x210] ;  /* 0x00008400ff167b82 */ /* 0x000ea20000000a00 */
[----:B------:R-:W-:Y:S01]  /*0030*/  ULDC.64 UR4, c[0x0][0x208] ;  /* 0x0000820000047ab9 */ /* 0x000fe20000000a00 */
[----:B------:R-:W3:Y:S06]  /*0040*/  S2R R3, SR_CTAID.X ;  /* 0x0000000000037919 */ /* 0x000eec0000002500 */
[----:B------:R-:W4:Y:S01]  /*0050*/  LDC.64 R24, c[0x0][0x218] ;  /* 0x00008600ff187b82 */ /* 0x000f220000000a00 */
[----:B-1----:R-:W-:-:S04]  /*0060*/  SHF.L.U32 R0, R0, 0x2, RZ ;  /* 0x0000000200007819 */ /* 0x002fc800000006ff */
[----:B------:R-:W-:-:S05]  /*0070*/  LOP3.LUT R0, R0, 0x1fc, RZ, 0xc0, !PT ;  /* 0x000001fc00007812 */ /* 0x000fca00078ec0ff */
[----:B---3--:R-:W-:-:S04]  /*0080*/  IMAD R2, R3, 0x400, R0 ;  /* 0x0000040003027824 */ /* 0x008fc800078e0200 */
[----:B--2---:R-:W-:-:S04]  /*0090*/  IMAD.WIDE R22, R2, 0x4, R22 ;  /* 0x0000000402167825 */ /* 0x004fc800078e0216 */
[C---:B----4-:R-:W-:Y:S01]  /*00a0*/  IMAD.WIDE R24, R2.reuse, 0x4, R24 ;  /* 0x0000000402187825 */ /* 0x050fe200078e0218 */
[----:B------:R-:W2:Y:S04]  /*00b0*/  LDG.E.128 R16, desc[UR4][R22.64] ;  /* 0x0000000416107981 */ /* 0x000ea8000c1e1d00 */
[----:B------:R-:W2:Y:S04]  /*00c0*/  LDG.E.128 R8, desc[UR4][R24.64] ;  /* 0x0000000418087981 */ /* 0x000ea8000c1e1d00 */
[----:B------:R-:W3:Y:S04]  /*00d0*/  LDG.E.128 R12, desc[UR4][R22.64+0x800] ;  /* 0x00080004160c7981 */ /* 0x000ee8000c1e1d00 */
[----:B------:R1:W3:Y:S01]  /*00e0*/  LDG.E.128 R4, desc[UR4][R24.64+0x800] ;  /* 0x0008000418047981 */ /* 0x0002e2000c1e1d00 */
[----:B------:R-:W-:Y:S01]  /*00f0*/  SHF.R.S32.HI R21, RZ, 0x15, R3 ;  /* 0x00000015ff157819 */ /* 0x000fe20000011403 */
[----:B------:R-:W-:Y:S01]  /*0100*/  VIADD R20, R2, 0x2 ;  /* 0x0000000202147836 */ /* 0x000fe20000000000 */
[----:B------:R-:W-:-:S02]  /*0110*/  IADD3 R26, R2, 0x1, RZ ;  /* 0x00000001021a7810 */ /* 0x000fc40007ffe0ff */
[----:B------:R-:W-:-:S04]  /*0120*/  SGXT R21, R21, 0x1 ;  /* 0x000000011515781a */ /* 0x000fc80000000200 */
[C---:B------:R-:W-:Y:S01]  /*0130*/  LEA.HI R0, R21.reuse, R2, RZ, 0x7 ;  /* 0x0000000215007211 */ /* 0x040fe200078f38ff */
[----:B-1----:R-:W-:Y:S01]  /*0140*/  VIADD R24, R2, 0x3 ;  /* 0x0000000302187836 */ /* 0x002fe20000000000 */
[----:B------:R-:W-:Y:S02]  /*0150*/  LEA.HI R27, R21, R26, RZ, 0x7 ;  /* 0x0000001a151b7211 */ /* 0x000fe400078f38ff */
[----:B------:R-:W-:Y:S02]  /*0160*/  LOP3.LUT R3, R0, 0xffffff80, RZ, 0xc0, !PT ;  /* 0xffffff8000037812 */ /* 0x000fe400078ec0ff */
[----:B------:R-:W-:Y:S02]  /*0170*/  LOP3.LUT R27, R27, 0xff80, RZ, 0xc0, !PT ;  /* 0x0000ff801b1b7812 */ /* 0x000fe400078ec0ff */
[----:B------:R-:W-:Y:S02]  /*0180*/  IADD3 R0, R2, -R3, RZ ;  /* 0x8000000302007210 */ /* 0x000fe40007ffe0ff */
[----:B------:R-:W-:Y:S01]  /*0190*/  LEA.HI R3, R21, R20, RZ, 0x7 ;  /* 0x0000001415037211 */ /* 0x000fe200078f38ff */
[----:B------:R-:W-:Y:S01]  /*01a0*/  IMAD.IADD R22, R26, 0x1, -R27 ;  /* 0x000000011a167824 */ /* 0x000fe200078e0a1b */
[----:B------:R-:W-:-:S02]  /*01b0*/  PRMT R23, R0, 0x8880, RZ ;  /* 0x0000888000177816 */ /* 0x000fc400000000ff */
[----:B------:R-:W-:Y:S02]  /*01c0*/  LOP3.LUT R3, R3, 0xff80, RZ, 0xc0, !PT ;  /* 0x0000ff8003037812 */ /* 0x000fe400078ec0ff */
[----:B------:R-:W-:Y:S02]  /*01d0*/  PRMT R23, R23, 0x7710, RZ ;  /* 0x0000771017177816 */ /* 0x000fe400000000ff */
[----:B------:R-:W-:Y:S02]  /*01e0*/  PRMT R25, R22, 0x8880, RZ ;  /* 0x0000888016197816 */ /* 0x000fe400000000ff */
[----:B------:R-:W-:Y:S02]  /*01f0*/  SHF.R.U32.HI R23, RZ, 0xa, R23 ;  /* 0x0000000aff177819 */ /* 0x000fe40000011617 */
[----:B------:R-:W-:Y:S02]  /*0200*/  PRMT R25, R25, 0x7710, RZ ;  /* 0x0000771019197816 */ /* 0x000fe400000000ff */
[----:B------:R-:W-:-:S02]  /*0210*/  IADD3 R20, R20, -R3, RZ ;  /* 0x8000000314147210 */ /* 0x000fc40007ffe0ff */
[----:B------:R-:W-:Y:S02]  /*0220*/  LEA.HI R3, R21, R24, RZ, 0x7 ;  /* 0x0000001815037211 */ /* 0x000fe400078f38ff */
[----:B------:R-:W-:Y:S02]  /*0230*/  LOP3.LUT R23, R23, 0x1f, RZ, 0xc0, !PT ;  /* 0x0000001f17177812 */ /* 0x000fe400078ec0ff */
[----:B------:R-:W-:Y:S02]  /*0240*/  SHF.R.U32.HI R25, RZ, 0xa, R25 ;  /* 0x0000000aff197819 */ /* 0x000fe40000011619 */
[----:B------:R-:W-:Y:S02]  /*0250*/  LOP3.LUT R3, R3, 0xff80, RZ, 0xc0, !PT ;  /* 0x0000ff8003037812 */ /* 0x000fe400078ec0ff */
[----:B------:R-:W-:Y:S02]  /*0260*/  IADD3 R23, R0, R23, RZ ;  /* 0x0000001700177210 */ /* 0x000fe40007ffe0ff */
[----:B------:R-:W-:Y:S01]  /*0270*/  LOP3.LUT R25, R25, 0x1f, RZ, 0xc0, !PT ;  /* 0x0000001f19197812 */ /* 0x000fe200078ec0ff */
[----:B------:R-:W-:Y:S01]  /*0280*/  IMAD.IADD R3, R24, 0x1, -R3 ;  /* 0x0000000118037824 */ /* 0x000fe200078e0a03 */
[----:B------:R-:W-:-:S02]  /*0290*/  PRMT R24, R23, 0x8880, RZ ;  /* 0x0000888017187816 */ /* 0x000fc400000000ff */
[----:B------:R-:W-:Y:S02]  /*02a0*/  IADD3 R25, R22, R25, RZ ;  /* 0x0000001916197210 */ /* 0x000fe40007ffe0ff */
[----:B------:R-:W1:Y:S01]  /*02b0*/  LDC.64 R22, c[0x0][0x220] ;  /* 0x00008800ff167b82 */ /* 0x000e620000000a00 */
[----:B------:R-:W-:Y:S02]  /*02c0*/  SHF.R.S32.HI R24, RZ, 0x5, R24 ;  /* 0x00000005ff187819 */ /* 0x000fe40000011418 */
[----:B------:R-:W-:Y:S02]  /*02d0*/  PRMT R25, R25, 0x8880, RZ ;  /* 0x0000888019197816 */ /* 0x000fe400000000ff */
[----:B------:R-:W-:Y:S01]  /*02e0*/  PRMT R24, R24, 0x9910, RZ ;  /* 0x0000991018187816 */ /* 0x000fe200000000ff */
[----:B--2---:R-:W-:Y:S01]  /*02f0*/  FADD R19, R19, R11 ;  /* 0x0000000b13137221 */ /* 0x004fe20000000000 */
[----:B------:R-:W-:Y:S01]  /*0300*/  LEA.HI R11, R21, R2, RZ, 0x13 ;  /* 0x00000002150b7211 */ /* 0x000fe200078f98ff */
[----:B------:R-:W-:Y:S01]  /*0310*/  FADD R10, R18, R10 ;  /* 0x0000000a120a7221 */ /* 0x000fe20000000000 */
[----:B------:R-:W-:Y:S01]  /*0320*/  SHF.R.S32.HI R21, RZ, 0x5, R25 ;  /* 0x00000005ff157819 */ /* 0x000fe20000011419 */
[----:B------:R-:W-:Y:S01]  /*0330*/  FADD R8, R16, R8 ;  /* 0x0000000810087221 */ /* 0x000fe20000000000 */
[----:B------:R-:W-:Y:S01]  /*0340*/  SHF.R.S32.HI R18, RZ, 0x13, R11 ;  /* 0x00000013ff127819 */ /* 0x000fe2000001140b */
[----:B------:R-:W-:Y:S01]  /*0350*/  FADD R17, R17, R9 ;  /* 0x0000000911117221 */ /* 0x000fe20000000000 */
[----:B------:R-:W-:Y:S01]  /*0360*/  PRMT R25, R21, 0x9910, RZ ;  /* 0x0000991015197816 */ /* 0x000fe200000000ff */
[----:B---3--:R-:W-:-:S02]  /*0370*/  FADD R7, R15, R7 ;  /* 0x000000070f077221 */ /* 0x008fc40000000000 */
[C---:B------:R-:W-:Y:S01]  /*0380*/  IMAD R9, R18.reuse, 0x4, R24 ;  /* 0x0000000412097824 */ /* 0x040fe200078e0218 */
[----:B------:R-:W-:-:S03]  /*0390*/  LEA R16, R18, R25, 0x2 ;  /* 0x0000001912107211 */ /* 0x000fc600078e10ff */
[----:B-1----:R-:W-:-:S04]  /*03a0*/  IMAD.WIDE R28, R9, 0x4, R22 ;  /* 0x00000004091c7825 */ /* 0x002fc800078e0216 */
[----:B------:R-:W-:Y:S01]  /*03b0*/  IMAD.WIDE R26, R16, 0x4, R22 ;  /* 0x00000004101a7825 */ /* 0x000fe200078e0216 */
[----:B------:R-:W2:Y:S04]  /*03c0*/  LDG.E.EL R21, desc[UR4][R28.64] ;  /* 0x000000041c157981 */ /* 0x000ea8000c2e1900 */
[----:B------:R1:W3:Y:S01]  /*03d0*/  LDG.E.EL R15, desc[UR4][R26.64] ;  /* 0x000000041a0f7981 */ /* 0x0002e2000c2e1900 */
[----:B------:R-:W-:Y:S01]  /*03e0*/  FADD R14, R14, R6 ;  /* 0x000000060e0e7221 */ /* 0x000fe20000000000 */
[----:B-1----:R-:W-:-:S04]  /*03f0*/  PRMT R26, R20, 0x8880, RZ ;  /* 0x00008880141a7816 */ /* 0x002fc800000000ff */
[----:B------:R-:W-:-:S04]  /*0400*/  PRMT R26, R26, 0x7710, RZ ;  /* 0x000077101a1a7816 */ /* 0x000fc800000000ff */
[----:B------:R-:W-:-:S04]  /*0410*/  SHF.R.U32.HI R26, RZ, 0xa, R26 ;  /* 0x0000000aff1a7819 */ /* 0x000fc8000001161a */
[----:B------:R-:W-:Y:S02]  /*0420*/  LOP3.LUT R27, R26, 0x1f, RZ, 0xc0, !PT ;  /* 0x0000001f1a1b7812 */ /* 0x000fe400078ec0ff */
[----:B------:R-:W-:-:S03]  /*0430*/  PRMT R26, R3, 0x8880, RZ ;  /* 0x00008880031a7816 */ /* 0x000fc600000000ff */
[----:B------:R-:W-:Y:S01]  /*0440*/  IMAD.IADD R20, R20, 0x1, R27 ;  /* 0x0000000114147824 */ /* 0x000fe200078e021b */
[----:B------:R-:W-:-:S04]  /*0450*/  PRMT R26, R26, 0x7710, RZ ;  /* 0x000077101a1a7816 */ /* 0x000fc800000000ff */
[----:B------:R-:W-:-:S04]  /*0460*/  SHF.R.U32.HI R26, RZ, 0xa, R26 ;  /* 0x0000000aff1a7819 */ /* 0x000fc8000001161a */
[----:B------:R-:W-:Y:S01]  /*0470*/  LOP3.LUT R28, R26, 0x1f, RZ, 0xc0, !PT ;  /* 0x0000001f1a1c7812 */ /* 0x000fe200078ec0ff */
[----:B------:R-:W-:-:S03]  /*0480*/  VIADD R26, R11, 0x200 ;  /* 0x000002000b1a7836 */ /* 0x000fc60000000000 */
[----:B------:R-:W-:Y:S02]  /*0490*/  IADD3 R28, R3, R28, RZ ;  /* 0x0000001c031c7210 */ /* 0x000fe40007ffe0ff */
[----:B------:R-:W-:Y:S02]  /*04a0*/  PRMT R3, R20, 0x8880, RZ ;  /* 0x0000888014037816 */ /* 0x000fe400000000ff */
[----:B------:R-:W-:Y:S02]  /*04b0*/  PRMT R20, R28, 0x8880, RZ ;  /* 0x000088801c147816 */ /* 0x000fe400000000ff */
[----:B------:R-:W-:Y:S02]  /*04c0*/  SHF.R.S32.HI R3, RZ, 0x5, R3 ;  /* 0x00000005ff037819 */ /* 0x000fe40000011403 */
[----:B------:R-:W-:Y:S02]  /*04d0*/  SHF.R.S32.HI R20, RZ, 0x5, R20 ;  /* 0x00000005ff147819 */ /* 0x000fe40000011414 */
[----:B------:R-:W-:-:S02]  /*04e0*/  PRMT R29, R3, 0x9910, RZ ;  /* 0x00009910031d7816 */ /* 0x000fc400000000ff */
[----:B------:R-:W-:Y:S02]  /*04f0*/  SHF.R.S32.HI R26, RZ, 0x13, R26 ;  /* 0x00000013ff1a7819 */ /* 0x000fe4000001141a */
[----:B------:R-:W-:Y:S02]  /*0500*/  PRMT R27, R20, 0x9910, RZ ;  /* 0x00009910141b7816 */ /* 0x000fe400000000ff */
[----:B------:R-:W-:Y:S01]  /*0510*/  LEA R3, R18, R29, 0x2 ;  /* 0x0000001d12037211 */ /* 0x000fe200078e10ff */
[C---:B------:R-:W-:Y:S01]  /*0520*/  IMAD R11, R26.reuse, 0x4, R25 ;  /* 0x000000041a0b7824 */ /* 0x040fe200078e0219 */
[----:B------:R-:W-:Y:S02]  /*0530*/  LEA R20, R26, R24, 0x2 ;  /* 0x000000181a147211 */ /* 0x000fe400078e10ff */
[-C--:B------:R-:W-:Y:S01]  /*0540*/  LEA R25, R18, R27.reuse, 0x2 ;  /* 0x0000001b12197211 */ /* 0x080fe200078e10ff */
[C---:B------:R-:W-:Y:S01]  /*0550*/  IMAD R18, R26.reuse, 0x4, R29 ;  /* 0x000000041a127824 */ /* 0x040fe200078e021d */
[----:B------:R-:W-:Y:S01]  /*0560*/  LEA R24, R26, R27, 0x2 ;  /* 0x0000001b1a187211 */ /* 0x000fe200078e10ff */
[----:B------:R-:W-:-:S05]  /*0570*/  IMAD.WIDE R26, R3, 0x4, R22 ;  /* 0x00000004031a7825 */ /* 0x000fca00078e0216 */
[----:B------:R1:W4:Y:S01]  /*0580*/  LDG.E.EL R6, desc[UR4][R26.64] ;  /* 0x000000041a067981 */ /* 0x000322000c2e1900 */
[----:B------:R-:W-:Y:S01]  /*0590*/  FADD R5, R13, R5 ;  /* 0x000000050d057221 */ /* 0x000fe20000000000 */
[----:B------:R-:W-:Y:S01]  /*05a0*/  FADD R12, R12, R4 ;  /* 0x000000040c0c7221 */ /* 0x000fe20000000000 */
[----:B-1----:R-:W-:-:S05]  /*05b0*/  IMAD.WIDE R26, R20, 0x4, R22 ;  /* 0x00000004141a7825 */ /* 0x002fca00078e0216 */
[----:B------:R1:W5:Y:S01]  /*05c0*/  LDG.E.EL R13, desc[UR4][R26.64] ;  /* 0x000000041a0d7981 */ /* 0x000362000c2e1900 */
[----:B------:R-:W-:-:S04]  /*05d0*/  IMAD.WIDE R28, R25, 0x4, R22 ;  /* 0x00000004191c7825 */ /* 0x000fc800078e0216 */
[----:B-1----:R-:W-:-:S04]  /*05e0*/  IMAD.WIDE R26, R11, 0x4, R22 ;  /* 0x000000040b1a7825 */ /* 0x002fc800078e0216 */
[----:B--2---:R-:W-:Y:S02]  /*05f0*/  FADD R8, -R21, R8 ;  /* 0x0000000815087221 */ /* 0x004fe40000000100 */
[----:B------:R-:W2:Y:S01]  /*0600*/  LDG.E.EL R21, desc[UR4][R28.64] ;  /* 0x000000041c157981 */ /* 0x000ea2000c2e1900 */
[----:B---3--:R-:W-:-:S03]  /*0610*/  FADD R15, -R15, R17 ;  /* 0x000000110f0f7221 */ /* 0x008fc60000000100 */
[----:B------:R1:W3:Y:S02]  /*0620*/  LDG.E.EL R17, desc[UR4][R26.64] ;  /* 0x000000041a117981 */ /* 0x0002e4000c2e1900 */
[----:B-1----:R-:W-:-:S04]  /*0630*/  IMAD.WIDE R26, R18, 0x4, R22 ;  /* 0x00000004121a7825 */ /* 0x002fc800078e0216 */
[----:B------:R-:W-:Y:S02]  /*0640*/  IMAD.WIDE R22, R24, 0x4, R22 ;  /* 0x0000000418167825 */ /* 0x000fe400078e0216 */
[----:B------:R-:W3:Y:S04]  /*0650*/  LDG.E.EL R26, desc[UR4][R26.64] ;  /* 0x000000041a1a7981 */ /* 0x000ee8000c2e1900 */
[----:B------:R1:W3:Y:S02]  /*0660*/  LDG.E.EL R4, desc[UR4][R22.64] ;  /* 0x0000000416047981 */ /* 0x0002e4000c2e1900 */
[----:B01----:R-:W0:Y:S02]  /*0670*/  LDC.64 R22, c[0x0][0x228] ;  /* 0x00008a00ff167b82 */ /* 0x003e240000000a00 */
[----:B0-----:R-:W-:-:S05]  /*0680*/  IMAD.WIDE R28, R9, 0x4, R22 ;  /* 0x00000004091c7825 */ /* 0x001fca00078e0216 */
[----:B------:R0:W3:Y:S02]  /*0690*/  LDG.E.EL R9, desc[UR4][R28.64] ;  /* 0x000000041c097981 */ /* 0x0000e4000c2e1900 */
[----:B0-----:R-:W-:-:S04]  /*06a0*/  IMAD.WIDE R28, R16, 0x4, R22 ;  /* 0x00000004101c7825 */ /* 0x001fc800078e0216 */
[----:B----4-:R-:W-:Y:S02]  /*06b0*/  FADD R6, -R6, R10 ;  /* 0x0000000a06067221 */ /* 0x010fe40000000100 */
[----:B------:R0:W4:Y:S02]  /*06c0*/  LDG.E.EL R10, desc[UR4][R28.64] ;  /* 0x000000041c0a7981 */ /* 0x000124000c2e1900 */
[----:B0-----:R-:W-:-:S05]  /*06d0*/  IMAD.WIDE R28, R3, 0x4, R22 ;  /* 0x00000004031c7825 */ /* 0x001fca00078e0216 */
[----:B------:R0:W4:Y:S02]  /*06e0*/  LDG.E.EL R3, desc[UR4][R28.64] ;  /* 0x000000041c037981 */ /* 0x000124000c2e1900 */
[----:B0-----:R-:W-:-:S05]  /*06f0*/  IMAD.WIDE R28, R25, 0x4, R22 ;  /* 0x00000004191c7825 */ /* 0x001fca00078e0216 */
[----:B------:R0:W4:Y:S02]  /*0700*/  LDG.E.EL R16, desc[UR4][R28.64] ;  /* 0x000000041c107981 */ /* 0x000124000c2e1900 */
[----:B0-----:R-:W-:-:S05]  /*0710*/  IMAD.WIDE R28, R20, 0x4, R22 ;  /* 0x00000004141c7825 */ /* 0x001fca00078e0216 */
[----:B------:R0:W4:Y:S02]  /*0720*/  LDG.E.EL R25, desc[UR4][R28.64] ;  /* 0x000000041c197981 */ /* 0x000124000c2e1900 */
[----:B0-----:R-:W-:-:S05]  /*0730*/  IMAD.WIDE R28, R11, 0x4, R22 ;  /* 0x000000040b1c7825 */ /* 0x001fca00078e0216 */
[----:B------:R0:W4:Y:S02]  /*0740*/  LDG.E.EL R27, desc[UR4][R28.64] ;  /* 0x000000041c1b7981 */ /* 0x000124000c2e1900 */
[----:B0-----:R-:W-:-:S04]  /*0750*/  IMAD.WIDE R28, R18, 0x4, R22 ;  /* 0x00000004121c7825 */ /* 0x001fc800078e0216 */
[----:B------:R-:W-:Y:S01]  /*0760*/  IMAD.WIDE R22, R24, 0x4, R22 ;  /* 0x0000000418167825 */ /* 0x000fe200078e0216 */
[----:B------:R0:W4:Y:S05]  /*0770*/  LDG.E.EL R18, desc[UR4][R28.64] ;  /* 0x000000041c127981 */ /* 0x00012a000c2e1900 */
[----:B------:R-:W4:Y:S01]  /*0780*/  LDG.E.EL R22, desc[UR4][R22.64] ;  /* 0x0000000416167981 */ /* 0x000f22000c2e1900 */
[----:B0-----:R-:W0:Y:S01]  /*0790*/  LDC.64 R28, c[0x0][0x230] ;  /* 0x00008c00ff1c7b82 */ /* 0x001e220000000a00 */
[----:B-----5:R-:W-:Y:S01]  /*07a0*/  FADD R12, -R13, R12 ;  /* 0x0000000c0d0c7221 */ /* 0x020fe20000000100 */
[----:B------:R-:W-:Y:S01]  /*07b0*/  HFMA2.MMA R13, -RZ, RZ, 0.4375, 0 ;  /* 0x37000000ff0d7435 */ /* 0x000fe200000001ff */
[----:B0-----:R-:W-:-:S04]  /*07c0*/  IMAD.WIDE R28, R0, 0x4, R28 ;  /* 0x00000004001c7825 */ /* 0x001fc800078e021c */
[----:B--2---:R-:W-:Y:S02]  /*07d0*/  FADD R11, -R21, R19 ;  /* 0x00000013150b7221 */ /* 0x004fe40000000100 */
[----:B------:R-:W0:Y:S01]  /*07e0*/  LDC.64 R20, c[0x0][0x238] ;  /* 0x00008e00ff147b82 */ /* 0x000e220000000a00 */
[----:B---3--:R-:W-:Y:S01]  /*07f0*/  FADD R5, -R17, R5 ;  /* 0x0000000511057221 */ /* 0x008fe20000000100 */
[----:B0-----:R-:W-:-:S04]  /*0800*/  IMAD.WIDE R20, R0, 0x4, R20 ;  /* 0x0000000400147825 */ /* 0x001fc800078e0214 */
[-C--:B------:R-:W-:Y:S01]  /*0810*/  FFMA R9, R9, R13.reuse, 9.9999997473787516356e-06 ;  /* 0x3727c5ac09097423 */ /* 0x080fe2000000000d */
[-C--:B----4-:R-:W-:Y:S01]  /*0820*/  FFMA R10, R10, R13.reuse, 9.9999997473787516356e-06 ;  /* 0x3727c5ac0a0a7423 */ /* 0x090fe2000000000d */
[-C--:B------:R-:W-:Y:S01]  /*0830*/  FFMA R3, R3, R13.reuse, 9.9999997473787516356e-06 ;  /* 0x3727c5ac03037423 */ /* 0x080fe2000000000d */
[-C--:B------:R-:W-:Y:S01]  /*0840*/  FFMA R0, R16, R13.reuse, 9.9999997473787516356e-06 ;  /* 0x3727c5ac10007423 */ /* 0x080fe2000000000d */
[-C--:B------:R-:W-:Y:S01]  /*0850*/  FFMA R25, R25, R13.reuse, 9.9999997473787516356e-06 ;  /* 0x3727c5ac19197423 */ /* 0x080fe2000000000d */
[-C--:B------:R-:W-:Y:S01]  /*0860*/  FFMA R27, R27, R13.reuse, 9.9999997473787516356e-06 ;  /* 0x3727c5ac1b1b7423 */ /* 0x080fe2000000000d */
[-C--:B------:R-:W-:Y:S02]  /*0870*/  FFMA R24, R18, R13.reuse, 9.9999997473787516356e-06 ;  /* 0x3727c5ac12187423 */ /* 0x080fe4000000000d */
[----:B------:R0:W2:Y:S01]  /*0880*/  LDG.E.EL.128 R16, desc[UR4][R28.64] ;  /* 0x000000041c107981 */ /* 0x0000a2000c2e1d00 */
[----:B------:R-:W-:-:S03]  /*0890*/  FFMA R13, R22, R13, 9.9999997473787516356e-06 ;  /* 0x3727c5ac160d7423 */ /* 0x000fc6000000000d */
[----:B------:R-:W2:Y:S01]  /*08a0*/  LDG.E.EL.128 R20, desc[UR4][R20.64] ;  /* 0x0000000414147981 */ /* 0x000ea2000c2e1d00 */
[----:B------:R-:W1:Y:S01]  /*08b0*/  MUFU.RSQ R9, R9 ;  /* 0x0000000900097308 */ /* 0x000e620000001400 */
[----:B------:R-:W-:Y:S01]  /*08c0*/  FADD R14, -R26, R14 ;  /* 0x0000000e1a0e7221 */ /* 0x000fe20000000100 */
[----:B0-----:R-:W0:Y:S06]  /*08d0*/  LDC.64 R28, c[0x0][0x240] ;  /* 0x00009000ff1c7b82 */ /* 0x001e2c0000000a00 */
[----:B------:R-:W3:Y:S08]  /*08e0*/  MUFU.RSQ R3, R3 ;  /* 0x0000000300037308 */ /* 0x000ef00000001400 */
[----:B------:R-:W4:Y:S08]  /*08f0*/  MUFU.RSQ R0, R0 ;  /* 0x0000000000007308 */ /* 0x000f300000001400 */
[----:B------:R-:W-:Y:S08]  /*0900*/  MUFU.RSQ R25, R25 ;  /* 0x0000001900197308 */ /* 0x000ff00000001400 */
[----:B------:R-:W5:Y:S08]  /*0910*/  MUFU.RSQ R10, R10 ;  /* 0x0000000a000a7308 */ /* 0x000f700000001400 */
[----:B------:R-:W0:Y:S08]  /*0920*/  MUFU.RSQ R26, R27 ;  /* 0x0000001b001a7308 */ /* 0x000e300000001400 */
[----:B------:R-:W0:Y:S08]  /*0930*/  MUFU.RSQ R24, R24 ;  /* 0x0000001800187308 */ /* 0x000e300000001400 */
[----:B------:R-:W0:Y:S01]  /*0940*/  MUFU.RSQ R13, R13 ;  /* 0x0000000d000d7308 */ /* 0x000e220000001400 */
[----:B------:R-:W-:Y:S01]  /*0950*/  FADD R4, -R4, R7 ;  /* 0x0000000704047221 */ /* 0x000fe20000000100 */
[----:B-1----:R-:W-:Y:S01]  /*0960*/  FMUL R7, R9, R8 ;  /* 0x0000000809077220 */ /* 0x002fe20000400000 */
[----:B---3--:R-:W-:Y:S01]  /*0970*/  FMUL R9, R3, R6 ;  /* 0x0000000603097220 */ /* 0x008fe20000400000 */
[----:B----4-:R-:W-:Y:S01]  /*0980*/  FMUL R6, R0, R11 ;  /* 0x0000000b00067220 */ /* 0x010fe20000400000 */
[----:B-----5:R-:W-:Y:S01]  /*0990*/  FMUL R8, R10, R15 ;  /* 0x0000000f0a087220 */ /* 0x020fe20000400000 */
[----:B------:R-:W-:Y:S01]  /*09a0*/  FMUL R25, R25, R12 ;  /* 0x0000000c19197220 */ /* 0x000fe20000400000 */
[----:B0-----:R-:W-:Y:S01]  /*09b0*/  FMUL R26, R26, R5 ;  /* 0x000000051a1a7220 */ /* 0x001fe20000400000 */
[----:B------:R-:W-:Y:S01]  /*09c0*/  FMUL R3, R24, R14 ;  /* 0x0000000e18037220 */ /* 0x000fe20000400000 */
[----:B------:R-:W-:Y:S01]  /*09d0*/  FMUL R4, R13, R4 ;  /* 0x000000040d047220 */ /* 0x000fe20000400000 */
[----:B------:R-:W-:-:S04]  /*09e0*/  IMAD.WIDE R28, R2, 0x4, R28 ;  /* 0x00000004021c7825 */ /* 0x000fc800078e021c */
[----:B--2---:R-:W-:Y:S01]  /*09f0*/  FFMA R7, R16, R7, R20 ;  /* 0x0000000710077223 */ /* 0x004fe20000000014 */
[----:B------:R-:W-:Y:S01]  /*0a00*/  FFMA R6, R19, R6, R23 ;  /* 0x0000000613067223 */ /* 0x000fe20000000017 */
[----:B------:R-:W-:Y:S01]  /*0a10*/  FFMA R9, R18, R9, R22 ;  /* 0x0000000912097223 */ /* 0x000fe20000000016 */
[----:B------:R-:W-:Y:S01]  /*0a20*/  FFMA R25, R16, R25, R20 ;  /* 0x0000001910197223 */ /* 0x000fe20000000014 */
[C-C-:B------:R-:W-:Y:S01]  /*0a30*/  FFMA R5, R17.reuse, R8, R21.reuse ;  /* 0x0000000811057223 */ /* 0x140fe20000000015 */
[----:B------:R-:W-:Y:S01]  /*0a40*/  FFMA R26, R17, R26, R21 ;  /* 0x0000001a111a7223 */ /* 0x000fe20000000015 */
[----:B------:R-:W-:Y:S01]  /*0a50*/  FFMA R3, R18, R3, R22 ;  /* 0x0000000312037223 */ /* 0x000fe20000000016 */
[----:B------:R-:W-:Y:S01]  /*0a60*/  FFMA R11, R19, R4, R23 ;  /* 0x00000004130b7223 */ /* 0x000fe20000000017 */
[----:B------:R-:W-:Y:S02]  /*0a70*/  FSETP.GEU.AND P6, PT, R7, RZ, PT ;  /* 0x000000ff0700720b */ /* 0x000fe40003fce000 */
[----:B------:R-:W-:-:S02]  /*0a80*/  FSETP.GEU.AND P1, PT, R6, RZ, PT ;  /* 0x000000ff0600720b */ /* 0x000fc40003f2e000 */
[----:B------:R-:W-:Y:S02]  /*0a90*/  FSETP.GEU.AND P2, PT, R9, RZ, PT ;  /* 0x000000ff0900720b */ /* 0x000fe40003f4e000 */
[----:B------:R-:W-:Y:S02]  /*0aa0*/  SEL R4, R7, RZ, P6 ;  /* 0x000000ff07047207 */ /* 0x000fe40003000000 */
[----:B------:R-:W-:Y:S02]  /*0ab0*/  FSETP.GEU.AND P0, PT, R25, RZ, PT ;  /* 0x000000ff1900720b */ /* 0x000fe40003f0e000 */
[----:B------:R-:W-:Y:S02]  /*0ac0*/  FSETP.GEU.AND P3, PT, R5, RZ, PT ;  /* 0x000000ff0500720b */ /* 0x000fe40003f6e000 */
[----:B------:R-:W-:Y:S02]  /*0ad0*/  FSETP.GEU.AND P4, PT, R3, RZ, PT ;  /* 0x000000ff0300720b */ /* 0x000fe40003f8e000 */
[----:B------:R-:W-:-:S02]  /*0ae0*/  FSETP.GEU.AND P5, PT, R26, RZ, PT ;  /* 0x000000ff1a00720b */ /* 0x000fc40003fae000 */
[----:B------:R-:W-:Y:S02]  /*0af0*/  FSETP.GEU.AND P6, PT, R11, RZ, PT ;  /* 0x000000ff0b00720b */ /* 0x000fe40003fce000 */
[----:B------:R-:W-:Y:S02]  /*0b00*/  SEL R7, R6, RZ, P1 ;  /* 0x000000ff06077207 */ /* 0x000fe40000800000 */
[----:B------:R-:W-:Y:S02]  /*0b10*/  SEL R6, R9, RZ, P2 ;  /* 0x000000ff09067207 */ /* 0x000fe40001000000 */
[----:B------:R-:W-:Y:S02]  /*0b20*/  SEL R8, R25, RZ, P0 ;  /* 0x000000ff19087207 */ /* 0x000fe40000000000 */
[----:B------:R-:W-:Y:S02]  /*0b30*/  SEL R5, R5, RZ, P3 ;  /* 0x000000ff05057207 */ /* 0x000fe40001800000 */
[----:B------:R-:W-:-:S02]  /*0b40*/  SEL R10, R3, RZ, P4 ;  /* 0x000000ff030a7207 */ /* 0x000fc40002000000 */
[----:B------:R-:W-:Y:S02]  /*0b50*/  SEL R9, R26, RZ, P5 ;  /* 0x000000ff1a097207 */ /* 0x000fe40002800000 */
[----:B------:R-:W-:Y:S01]  /*0b60*/  SEL R11, R11, RZ, P6 ;  /* 0x000000ff0b0b7207 */ /* 0x000fe20003000000 */
[----:B------:R-:W-:Y:S04]  /*0b70*/  STG.E.128 desc[UR4][R28.64], R4 ;  /* 0x000000041c007986 */ /* 0x000fe8000c101d04 */
[----:B------:R-:W-:Y:S01]  /*0b80*/  STG.E.128 desc[UR4][R28.64+0x800], R8 ;  /* 0x000800081c007986 */ /* 0x000fe2000c101d04 */
[----:B------:R-:W-:Y:S05]  /*0b90*/  EXIT ;  /* 0x000000000000794d */ /* 0x000fea0003800000 */
.L_x_0:
[----:B------:R-:W-:-:S00]  /*0ba0*/  BRA `(.L_x_0) ;  /* 0xfffffffc00fc7947 */ /* 0x000fc0000383ffff */
[----:B------:R-:W-:-:S00]  /*0bb0*/  NOP ;  /* 0x0000000000007918 */ /* 0x000fc00000000000 */
        /* <DEDUP_REMOVED lines=12> */
.L_x_1:


//--------------------- .nv.global.init           --------------------------
	.section	.nv.global.init,"aw",@progbits
.nv.global.init:
	.type		_$_str,@object
	.size		_$_str,(.L_0 - _$_str)
_$_str:
        /*0000*/ 	.byte	0x5f, 0x5f, 0x43, 0x55, 0x44, 0x41, 0x5f, 0x46, 0x54, 0x5a, 0x00
.L_0:


//--------------------- .nv.constant0.triton_poi_fused_native_group_norm_relu_11 --------------------------
	.section	.nv.constant0.triton_poi_fused_native_group_norm_relu_11,"a",@progbits
	.sectionflags	@""
	.align	4
.nv.constant0.triton_poi_fused_native_group_norm_relu_11:
	.zero		588
